	.headerflags	@"EF_CUDA_TEXMODE_UNIFIED EF_CUDA_64BIT_ADDRESS EF_CUDA_ACCELERATORS EF_CUDA_SM90 EF_CUDA_VIRTUAL_SM(EF_CUDA_SM90)"
	.elftype	@"ET_EXEC"


//--------------------- .nv.info                  --------------------------
	.section	.nv.info,"",@"SHT_CUDA_INFO"
	.align	4


	//----- nvinfo : EIATTR_REGCOUNT
	.align		4
        /*0000*/ 	.byte	0x04, 0x2f
        /*0002*/ 	.short	(.L_4 - .L_3)
	.align		4
.L_3:
        /*0004*/ 	.word	index@(triton_red_fused__to_copy_add_div_embedding_dense_backward_mul_pow_sum_13)
        /*0008*/ 	.word	0x00000020


	//----- nvinfo : EIATTR_MIN_STACK_SIZE
	.align		4
.L_4:
        /*000c*/ 	.byte	0x04, 0x12
        /*000e*/ 	.short	(.L_6 - .L_5)
	.align		4
.L_5:
        /*0010*/ 	.word	index@(triton_red_fused__to_copy_add_div_embedding_dense_backward_mul_pow_sum_13)
        /*0014*/ 	.word	0x00000000


	//----- nvinfo : EIATTR_FRAME_SIZE
	.align		4
.L_6:
        /*0018*/ 	.byte	0x04, 0x11
        /*001a*/ 	.short	(.L_8 - .L_7)
	.align		4
.L_7:
        /*001c*/ 	.word	index@(triton_red_fused__to_copy_add_div_embedding_dense_backward_mul_pow_sum_13)
        /*0020*/ 	.word	0x00000000


	//----- nvinfo : EIATTR_MIN_STACK_SIZE
	.align		4
.L_8:
        /*0024*/ 	.byte	0x04, 0x12
        /*0026*/ 	.short	(.L_10 - .L_9)
	.align		4
.L_9:
        /*0028*/ 	.word	index@(triton_red_fused__to_copy_add_div_embedding_dense_backward_mul_pow_sum_13)
        /*002c*/ 	.word	0x00000000
.L_10:


//--------------------- .nv.info.triton_red_fused__to_copy_add_div_embedding_dense_backward_mul_pow_sum_13 --------------------------
	.section	.nv.info.triton_red_fused__to_copy_add_div_embedding_dense_backward_mul_pow_sum_13,"",@"SHT_CUDA_INFO"
	.sectionflags	@""
	.align	4


	//----- nvinfo : EIATTR_CUDA_API_VERSION
	.align		4
        /*0000*/ 	.byte	0x04, 0x37
        /*0002*/ 	.short	(.L_12 - .L_11)
.L_11:
        /*0004*/ 	.word	0x0000007c


	//----- nvinfo : EIATTR_KPARAM_INFO
	.align		4
.L_12:
        /*0008*/ 	.byte	0x04, 0x17
        /*000a*/ 	.short	(.L_14 - .L_13)
.L_13:
        /*000c*/ 	.word	0x00000000
        /*0010*/ 	.short	0x000b
        /*0012*/ 	.short	0x0050
        /*0014*/ 	.byte	0x00, 0xf4, 0x21, 0x00


	//----- nvinfo : EIATTR_KPARAM_INFO
	.align		4
.L_14:
        /*0018*/ 	.byte	0x04, 0x17
        /*001a*/ 	.short	(.L_16 - .L_15)
.L_15:
        /*001c*/ 	.word	0x00000000
        /*0020*/ 	.short	0x000a
        /*0022*/ 	.short	0x004c
        /*0024*/ 	.byte	0x00, 0xf0, 0x11, 0x00


	//----- nvinfo : EIATTR_KPARAM_INFO
	.align		4
.L_16:
        /*0028*/ 	.byte	0x04, 0x17
        /*002a*/ 	.short	(.L_18 - .L_17)
.L_17:
        /*002c*/ 	.word	0x00000000
        /*0030*/ 	.short	0x0009
        /*0032*/ 	.short	0x0048
        /*0034*/ 	.byte	0x00, 0xf0, 0x11, 0x00


	//----- nvinfo : EIATTR_KPARAM_INFO
	.align		4
.L_18:
        /*0038*/ 	.byte	0x04, 0x17
        /*003a*/ 	.short	(.L_20 - .L_19)
.L_19:
        /*003c*/ 	.word	0x00000000
        /*0040*/ 	.short	0x0008
        /*0042*/ 	.short	0x0040
        /*0044*/ 	.byte	0x00, 0xf4, 0x21, 0x00


	//----- nvinfo : EIATTR_KPARAM_INFO
	.align		4
.L_20:
        /*0048*/ 	.byte	0x04, 0x17
        /*004a*/ 	.short	(.L_22 - .L_21)
.L_21:
        /*004c*/ 	.word	0x00000000
        /*0050*/ 	.short	0x0007
        /*0052*/ 	.short	0x0038
        /*0054*/ 	.byte	0x00, 0xf4, 0x21, 0x00


	//----- nvinfo : EIATTR_KPARAM_INFO
	.align		4
.L_22:
        /*0058*/ 	.byte	0x04, 0x17
        /*005a*/ 	.short	(.L_24 - .L_23)
.L_23:
        /*005c*/ 	.word	0x00000000
        /*0060*/ 	.short	0x0006
        /*0062*/ 	.short	0x0030
        /*0064*/ 	.byte	0x00, 0xf4, 0x21, 0x00


	//----- nvinfo : EIATTR_KPARAM_INFO
	.align		4
.L_24:
        /*0068*/ 	.byte	0x04, 0x17
        /*006a*/ 	.short	(.L_26 - .L_25)
.L_25:
        /*006c*/ 	.word	0x00000000
        /*0070*/ 	.short	0x0005
        /*0072*/ 	.short	0x0028
        /*0074*/ 	.byte	0x00, 0xf4, 0x21, 0x00


	//----- nvinfo : EIATTR_KPARAM_INFO
	.align		4
.L_26:
        /*0078*/ 	.byte	0x04, 0x17
        /*007a*/ 	.short	(.L_28 - .L_27)
.L_27:
        /*007c*/ 	.word	0x00000000
        /*0080*/ 	.short	0x0004
        /*0082*/ 	.short	0x0020
        /*0084*/ 	.byte	0x00, 0xf4, 0x21, 0x00


	//----- nvinfo : EIATTR_KPARAM_INFO
	.align		4
.L_28:
        /*0088*/ 	.byte	0x04, 0x17
        /*008a*/ 	.short	(.L_30 - .L_29)
.L_29:
        /*008c*/ 	.word	0x00000000
        /*0090*/ 	.short	0x0003
        /*0092*/ 	.short	0x0018
        /*0094*/ 	.byte	0x00, 0xf4, 0x21, 0x00


	//----- nvinfo : EIATTR_KPARAM_INFO
	.align		4
.L_30:
        /*0098*/ 	.byte	0x04, 0x17
        /*009a*/ 	.short	(.L_32 - .L_31)
.L_31:
        /*009c*/ 	.word	0x00000000
        /*00a0*/ 	.short	0x0002
        /*00a2*/ 	.short	0x0010
        /*00a4*/ 	.byte	0x00, 0xf4, 0x21, 0x00


	//----- nvinfo : EIATTR_KPARAM_INFO
	.align		4
.L_32:
        /*00a8*/ 	.byte	0x04, 0x17
        /*00aa*/ 	.short	(.L_34 - .L_33)
.L_33:
        /*00ac*/ 	.word	0x00000000
        /*00b0*/ 	.short	0x0001
        /*00b2*/ 	.short	0x0008
        /*00b4*/ 	.byte	0x00, 0xf4, 0x21, 0x00


	//----- nvinfo : EIATTR_KPARAM_INFO
	.align		4
.L_34:
        /*00b8*/ 	.byte	0x04, 0x17
        /*00ba*/ 	.short	(.L_36 - .L_35)
.L_35:
        /*00bc*/ 	.word	0x00000000
        /*00c0*/ 	.short	0x0000
        /*00c2*/ 	.short	0x0000
        /*00c4*/ 	.byte	0x00, 0xf4, 0x21, 0x00


	//----- nvinfo : EIATTR_SPARSE_MMA_MASK
	.align		4
.L_36:
        /*00c8*/ 	.byte	0x03, 0x50
        /*00ca*/ 	.short	0x0000


	//----- nvinfo : EIATTR_MAXREG_COUNT
	.align		4
        /*00cc*/ 	.byte	0x03, 0x1b
        /*00ce*/ 	.short	0x0080


	//----- nvinfo : EIATTR_EXTERNS
	.align		4
        /*00d0*/ 	.byte	0x04, 0x0f
        /*00d2*/ 	.short	(.L_38 - .L_37)


	//   ....[0]....
	.align		4
.L_37:
        /*00d4*/ 	.word	index@(__assertfail)


	//----- nvinfo : EIATTR_COOP_GROUP_MASK_REGIDS
	.align		4
.L_38:
        /*00d8*/ 	.byte	0x04, 0x29
        /*00da*/ 	.short	(.L_40 - .L_39)


	//   ....[0]....
.L_39:
        /*00dc*/ 	.word	0xffffffff


	//   ....[1]....
        /*00e0*/ 	.word	0xffffffff


	//   ....[2]....
        /*00e4*/ 	.word	0xffffffff


	//   ....[3]....
        /*00e8*/ 	.word	0xffffffff


	//   ....[4]....
        /*00ec*/ 	.word	0xffffffff


	//   ....[5]....
        /*00f0*/ 	.word	0xffffffff


	//   ....[6]....
        /*00f4*/ 	.word	0xffffffff


	//----- nvinfo : EIATTR_COOP_GROUP_INSTR_OFFSETS
	.align		4
.L_40:
        /*00f8*/ 	.byte	0x04, 0x28
        /*00fa*/ 	.short	(.L_42 - .L_41)


	//   ....[0]....
.L_41:
        /*00fc*/ 	.word	0x00000650


	//   ....[1]....
        /*0100*/ 	.word	0x000006f0


	//   ....[2]....
        /*0104*/ 	.word	0x00000740


	//   ....[3]....
        /*0108*/ 	.word	0x00000770


	//   ....[4]....
        /*010c*/ 	.word	0x000007a0


	//   ....[5]....
        /*0110*/ 	.word	0x00000840


	//   ....[6]....
        /*0114*/ 	.word	0x00000860


	//----- nvinfo : EIATTR_SYSCALL_OFFSETS
	.align		4
.L_42:
        /*0118*/ 	.byte	0x04, 0x46
        /*011a*/ 	.short	(.L_44 - .L_43)


	//   ....[0]....
.L_43:
        /*011c*/ 	.word	0x00001440


	//----- nvinfo : EIATTR_EXIT_INSTR_OFFSETS
	.align		4
.L_44:
        /*0120*/ 	.byte	0x04, 0x1c
        /*0122*/ 	.short	(.L_46 - .L_45)


	//   ....[0]....
.L_45:
        /*0124*/ 	.word	0x00001340


	//----- nvinfo : EIATTR_REQNTID
	.align		4
.L_46:
        /*0128*/ 	.byte	0x04, 0x10
        /*012a*/ 	.short	(.L_48 - .L_47)
.L_47:
        /*012c*/ 	.word	0x00000200
        /*0130*/ 	.word	0x00000001
        /*0134*/ 	.word	0x00000001


	//----- nvinfo : EIATTR_CRS_STACK_SIZE
	.align		4
.L_48:
        /*0138*/ 	.byte	0x04, 0x1e
        /*013a*/ 	.short	(.L_50 - .L_49)
.L_49:
        /*013c*/ 	.word	0x00000000


	//----- nvinfo : EIATTR_CBANK_PARAM_SIZE
	.align		4
.L_50:
        /*0140*/ 	.byte	0x03, 0x19
        /*0142*/ 	.short	0x0058


	//----- nvinfo : EIATTR_PARAM_CBANK
	.align		4
        /*0144*/ 	.byte	0x04, 0x0a
        /*0146*/ 	.short	(.L_52 - .L_51)
	.align		4
.L_51:
        /*0148*/ 	.word	index@(.nv.constant0.triton_red_fused__to_copy_add_div_embedding_dense_backward_mul_pow_sum_13)
        /*014c*/ 	.short	0x0210
        /*014e*/ 	.short	0x0058


	//----- nvinfo : EIATTR_SW_WAR
	.align		4
.L_52:
        /*0150*/ 	.byte	0x04, 0x36
        /*0152*/ 	.short	(.L_54 - .L_53)
.L_53:
        /*0154*/ 	.word	0x00000008
.L_54:


//--------------------- .nv.callgraph             --------------------------
	.section	.nv.callgraph,"",@"SHT_CUDA_CALLGRAPH"
	.align	4
	.sectionentsize	8
	.align		4
        /*0000*/ 	.word	0x00000000
	.align		4
        /*0004*/ 	.word	0xffffffff
	.align		4
        /*0008*/ 	.word	index@(triton_red_fused__to_copy_add_div_embedding_dense_backward_mul_pow_sum_13)
	.align		4
        /*000c*/ 	.word	index@(__assertfail)
	.align		4
        /*0010*/ 	.word	0x00000000
	.align		4
        /*0014*/ 	.word	0xfffffffe
	.align		4
        /*0018*/ 	.word	0x00000000
	.align		4
        /*001c*/ 	.word	0xfffffffd
	.align		4
        /*0020*/ 	.word	0x00000000
	.align		4
        /*0024*/ 	.word	0xfffffffc


//--------------------- .nv.constant4             --------------------------
	.section	.nv.constant4,"a",@progbits
	.align	8
	.align		8
.nv.constant4:
        /*0000*/ 	.dword	__assertfail
	.align		8
        /*0008*/ 	.dword	assertFunc_0
	.align		8
        /*0010*/ 	.dword	assertFile_0
	.align		8
        /*0018*/ 	.dword	assertMessage_0


//--------------------- .text.triton_red_fused__to_copy_add_div_embedding_dense_backward_mul_pow_sum_13 --------------------------
	.section	.text.triton_red_fused__to_copy_add_div_embedding_dense_backward_mul_pow_sum_13,"ax",@progbits
	.sectionflags	@"SHF_BARRIERS=1"
	.align	128
        .global         triton_red_fused__to_copy_add_div_embedding_dense_backward_mul_pow_sum_13
        .type           triton_red_fused__to_copy_add_div_embedding_dense_backward_mul_pow_sum_13,@function
        .size           triton_red_fused__to_copy_add_div_embedding_dense_backward_mul_pow_sum_13,(.L_x_7 - triton_red_fused__to_copy_add_div_embedding_dense_backward_mul_pow_sum_13)
        .other          triton_red_fused__to_copy_add_div_embedding_dense_backward_mul_pow_sum_13,@"STO_CUDA_ENTRY STV_DEFAULT"
triton_red_fused__to_copy_add_div_embedding_dense_backward_mul_pow_sum_13:
.text.triton_red_fused__to_copy_add_div_embedding_dense_backward_mul_pow_sum_13:
[----:B------:R-:W0:Y:S02]  /*0000*/  LDC R1, c[0x0][0x28] ;  /* 0x00000a00ff017b82 */ /* 0x000e240000000800 */
[----:B------:R-:W1:Y:S01]  /*0010*/  S2R R2, SR_TID.X ;  /* 0x0000000000027919 */ /* 0x000e620000002100 */
[----:B------:R-:W2:Y:S01]  /*0020*/  S2UR UR5, SR_CgaCtaId ;  /* 0x00000000000579c3 */ /* 0x000ea20000008800 */
[----:B------:R-:W-:Y:S01]  /*0030*/  UMOV UR4, 0x400 ;  /* 0x0000040000047882 */ /* 0x000fe20000000000 */
[----:B------:R-:W-:Y:S01]  /*0040*/  ULDC UR6, c[0x0][0x258] ;  /* 0x0000960000067ab9 */ /* 0x000fe20000000800 */
[----:B------:R-:W3:Y:S01]  /*0050*/  S2R R7, SR_CTAID.X ;  /* 0x0000000000077919 */ /* 0x000ee20000002500 */
[----:B------:R-:W-:Y:S01]  /*0060*/  HFMA2.MMA R6, -RZ, RZ, 0, 0 ;  /* 0x00000000ff067435 */ /* 0x000fe200000001ff */
[----:B------:R-:W-:Y:S01]  /*0070*/  IMAD.MOV.U32 R25, RZ, RZ, RZ ;  /* 0x000000ffff197224 */ /* 0x000fe200078e00ff */
[----:B------:R-:W-:Y:S01]  /*0080*/  MOV R15, 0xfffffe00 ;  /* 0xfffffe00000f7802 */ /* 0x000fe20000000f00 */
[----:B------:R-:W-:Y:S01]  /*0090*/  IMAD.MOV.U32 R20, RZ, RZ, -0x1 ;  /* 0xffffffffff147424 */ /* 0x000fe200078e00ff */
[----:B------:R-:W4:Y:S01]  /*00a0*/  LDC.64 R22, c[0x0][0x228] ;  /* 0x00008a00ff167b82 */ /* 0x000f220000000a00 */
[----:B------:R-:W-:Y:S01]  /*00b0*/  IMAD.MOV.U32 R21, RZ, RZ, RZ ;  /* 0x000000ffff157224 */ /* 0x000fe200078e00ff */
[----:B------:R-:W-:Y:S01]  /*00c0*/  MOV R14, RZ ;  /* 0x000000ff000e7202 */ /* 0x000fe20000000f00 */
[----:B--2---:R-:W-:Y:S01]  /*00d0*/  UPRMT UR4, UR5, 0x654, UR4 ;  /* 0x0000065405047896 */ /* 0x004fe20008000004 */
[----:B-1----:R-:W-:-:S02]  /*00e0*/  SHF.R.U32.HI R0, RZ, 0x7, R2 ;  /* 0x00000007ff007819 */ /* 0x002fc40000011602 */
[----:B------:R-:W-:Y:S02]  /*00f0*/  LOP3.LUT R3, R2, 0x1ff, RZ, 0xc0, !PT ;  /* 0x000001ff02037812 */ /* 0x000fe400078ec0ff */
[----:B---3--:R-:W-:Y:S02]  /*0100*/  SHF.L.U32 R7, R7, 0x2, RZ ;  /* 0x0000000207077819 */ /* 0x008fe400000006ff */
[----:B------:R-:W-:Y:S01]  /*0110*/  SGXT.U32 R0, R0, 0x2 ;  /* 0x000000020000781a */ /* 0x000fe20000000000 */
[----:B----4-:R-:W-:Y:S01]  /*0120*/  IMAD.WIDE.U32 R22, R3, 0x2, R22 ;  /* 0x0000000203167825 */ /* 0x010fe200078e0016 */
[----:B------:R-:W-:Y:S02]  /*0130*/  SHF.L.U32 R2, R2, 0x2, RZ ;  /* 0x0000000202027819 */ /* 0x000fe400000006ff */
[----:B------:R-:W-:Y:S01]  /*0140*/  LOP3.LUT R0, R0, R7, RZ, 0xfc, !PT ;  /* 0x0000000700007212 */ /* 0x000fe200078efcff */
[----:B------:R-:W-:Y:S01]  /*0150*/  VIADD R13, R7, 0x3 ;  /* 0x00000003070d7836 */ /* 0x000fe20000000000 */
[----:B------:R-:W-:-:S02]  /*0160*/  LOP3.LUT R9, R2, 0x1fc, RZ, 0xc0, !PT ;  /* 0x000001fc02097812 */ /* 0x000fc400078ec0ff */
[C---:B------:R-:W-:Y:S01]  /*0170*/  ISETP.GE.AND P4, PT, R0.reuse, UR6, PT ;  /* 0x0000000600007c0c */ /* 0x040fe2000bf86270 */
[----:B------:R-:W-:Y:S01]  /*0180*/  ULDC.64 UR6, c[0x0][0x208] ;  /* 0x0000820000067ab9 */ /* 0x000fe20000000a00 */
[----:B------:R-:W-:Y:S02]  /*0190*/  LEA R2, R0, R9, 0xc ;  /* 0x0000000900027211 */ /* 0x000fe400078e60ff */
[----:B------:R-:W-:Y:S02]  /*01a0*/  MOV R4, R22 ;  /* 0x0000001600047202 */ /* 0x000fe40000000f00 */
[----:B------:R-:W-:Y:S02]  /*01b0*/  MOV R5, R23 ;  /* 0x0000001700057202 */ /* 0x000fe40000000f00 */
[----:B------:R-:W-:Y:S02]  /*01c0*/  LEA R3, R3, UR4, 0x2 ;  /* 0x0000000403037c11 */ /* 0x000fe4000f8e10ff */
[----:B------:R-:W-:-:S02]  /*01d0*/  IADD3 R12, R7, 0x1, RZ ;  /* 0x00000001070c7810 */ /* 0x000fc40007ffe0ff */
[----:B------:R-:W-:-:S07]  /*01e0*/  LEA R0, R9, UR4, 0x2 ;  /* 0x0000000409007c11 */ /* 0x000fce000f8e10ff */
.L_x_0:
[----:B------:R-:W1:Y:S01]  /*01f0*/  LDC.64 R10, c[0x0][0x210] ;  /* 0x00008400ff0a7b82 */ /* 0x000e620000000a00 */
[----:B------:R-:W-:Y:S02]  /*0200*/  IADD3 R15, P0, R15, 0x200, RZ ;  /* 0x000002000f0f7810 */ /* 0x000fe40007f1e0ff */
[----:B------:R-:W-:Y:S02]  /*0210*/  CS2R R8, SRZ ;  /* 0x0000000000087805 */ /* 0x000fe4000001ff00 */
[----:B------:R-:W-:-:S03]  /*0220*/  LOP3.LUT R17, R2, R15, RZ, 0xfc, !PT ;  /* 0x0000000f02117212 */ /* 0x000fc600078efcff */
[----:B------:R-:W2:Y:S08]  /*0230*/  LDC.64 R26, c[0x0][0x218] ;  /* 0x00008600ff1a7b82 */ /* 0x000eb00000000a00 */
[----:B------:R-:W3:Y:S01]  /*0240*/  LDC.64 R28, c[0x0][0x220] ;  /* 0x00008800ff1c7b82 */ /* 0x000ee20000000a00 */
[----:B-1----:R-:W-:-:S05]  /*0250*/  IMAD.WIDE R10, R17, 0x2, R10 ;  /* 0x00000002110a7825 */ /* 0x002fca00078e020a */
[----:B------:R1:W4:Y:S01]  /*0260*/  @!P4 LDG.E.EL.64 R8, desc[UR6][R10.64] ;  /* 0x000000060a08c981 */ /* 0x000322000c2e1b00 */
[----:B--2---:R-:W-:Y:S01]  /*0270*/  IMAD.WIDE R26, R17, 0x2, R26 ;  /* 0x00000002111a7825 */ /* 0x004fe200078e021a */
[----:B-1----:R-:W-:Y:S02]  /*0280*/  CS2R R10, SRZ ;  /* 0x00000000000a7805 */ /* 0x002fe4000001ff00 */
[----:B------:R-:W-:-:S04]  /*0290*/  CS2R R18, SRZ ;  /* 0x0000000000127805 */ /* 0x000fc8000001ff00 */
[----:B------:R1:W2:Y:S01]  /*02a0*/  @!P4 LDG.E.EL.64 R10, desc[UR6][R26.64] ;  /* 0x000000061a0ac981 */ /* 0x0002a2000c2e1b00 */
[----:B---3--:R-:W-:-:S05]  /*02b0*/  IMAD.WIDE R28, R17, 0x2, R28 ;  /* 0x00000002111c7825 */ /* 0x008fca00078e021c */
[----:B------:R-:W3:Y:S01]  /*02c0*/  @!P4 LDG.E.EL.64 R18, desc[UR6][R28.64] ;  /* 0x000000061c12c981 */ /* 0x000ee2000c2e1b00 */
[----:B-1----:R-:W1:Y:S02]  /*02d0*/  LDC.64 R26, c[0x0][0x230] ;  /* 0x00008c00ff1a7b82 */ /* 0x002e640000000a00 */
[----:B-1----:R-:W-:Y:S01]  /*02e0*/  IMAD.WIDE R26, R17, 0x2, R26 ;  /* 0x00000002111a7825 */ /* 0x002fe200078e021a */
[----:B------:R-:W-:-:S06]  /*02f0*/  CS2R R16, SRZ ;  /* 0x0000000000107805 */ /* 0x000fcc000001ff00 */
[----:B------:R2:W5:Y:S01]  /*0300*/  @!P4 LDG.E.EL.64 R16, desc[UR6][R26.64] ;  /* 0x000000061a10c981 */ /* 0x000562000c2e1b00 */
[----:B----4-:R-:W-:Y:S02]  /*0310*/  HADD2.F32 R24, -RZ, R9.H0_H0 ;  /* 0x20000009ff187230 */ /* 0x010fe40000004100 */
[----:B------:R-:W-:Y:S02]  /*0320*/  HADD2.F32 R9, -RZ, R9.H1_H1 ;  /* 0x30000009ff097230 */ /* 0x000fe40000004100 */
[----:B--2---:R-:W-:Y:S02]  /*0330*/  HADD2.F32 R26, -RZ, R11.H1_H1 ;  /* 0x3000000bff1a7230 */ /* 0x004fe40000004100 */
[----:B------:R-:W-:Y:S02]  /*0340*/  HADD2.F32 R11, -RZ, R11.H0_H0 ;  /* 0x2000000bff0b7230 */ /* 0x000fe40000004100 */
[----:B------:R-:W-:Y:S02]  /*0350*/  HADD2.F32 R29, -RZ, R10.H0_H0 ;  /* 0x2000000aff1d7230 */ /* 0x000fe40000004100 */
[----:B------:R-:W-:Y:S01]  /*0360*/  FADD R9, R9, R26 ;  /* 0x0000001a09097221 */ /* 0x000fe20000000000 */
[----:B------:R-:W-:-:S02]  /*0370*/  HADD2.F32 R27, -RZ, R10.H1_H1 ;  /* 0x3000000aff1b7230 */ /* 0x000fc40000004100 */
[----:B------:R-:W-:Y:S01]  /*0380*/  FADD R11, R24, R11 ;  /* 0x0000000b180b7221 */ /* 0x000fe20000000000 */
[----:B------:R-:W-:Y:S02]  /*0390*/  HADD2.F32 R24, -RZ, R8.H0_H0 ;  /* 0x20000008ff187230 */ /* 0x000fe40000004100 */
[----:B------:R-:W-:Y:S02]  /*03a0*/  HADD2.F32 R8, -RZ, R8.H1_H1 ;  /* 0x30000008ff087230 */ /* 0x000fe40000004100 */
[----:B---3--:R-:W-:Y:S02]  /*03b0*/  HADD2.F32 R10, -RZ, R18.H0_H0 ;  /* 0x20000012ff0a7230 */ /* 0x008fe40000004100 */
[----:B------:R-:W-:Y:S01]  /*03c0*/  FADD R29, R24, R29 ;  /* 0x0000001d181d7221 */ /* 0x000fe20000000000 */
[----:B------:R-:W-:-:S03]  /*03d0*/  FADD R8, R8, R27 ;  /* 0x0000001b08087221 */ /* 0x000fc60000000000 */
[----:B------:R-:W-:Y:S02]  /*03e0*/  FADD R27, R10, R29 ;  /* 0x0000001d0a1b7221 */ /* 0x000fe40000000000 */
[----:B------:R1:W2:Y:S01]  /*03f0*/  LDG.E.EL.U16 R10, desc[UR6][R22.64] ;  /* 0x00000006160a7981 */ /* 0x0002a2000c2e1500 */
[----:B------:R-:W-:Y:S01]  /*0400*/  HADD2.F32 R29, -RZ, R18.H1_H1 ;  /* 0x30000012ff1d7230 */ /* 0x000fe20000004100 */
[----:B------:R-:W-:Y:S01]  /*0410*/  IADD3.X R20, RZ, R20, RZ, P0, !PT ;  /* 0x00000014ff147210 */ /* 0x000fe200007fe4ff */
[----:B------:R-:W-:Y:S01]  /*0420*/  HADD2.F32 R24, -RZ, R19.H0_H0 ;  /* 0x20000013ff187230 */ /* 0x000fe20000004100 */
[----:B------:R-:W-:Y:S01]  /*0430*/  BAR.SYNC.DEFER_BLOCKING 0x0 ;  /* 0x0000000000007b1d */ /* 0x000fe20000010000 */
[----:B------:R-:W-:Y:S01]  /*0440*/  ISETP.GE.U32.AND P0, PT, R15, 0xe00, PT ;  /* 0x00000e000f00780c */ /* 0x000fe20003f06070 */
[----:B------:R-:W-:Y:S01]  /*0450*/  FADD R18, R29, R8 ;  /* 0x000000081d127221 */ /* 0x000fe20000000000 */
[----:B------:R-:W-:Y:S02]  /*0460*/  HADD2.F32 R8, -RZ, R19.H1_H1 ;  /* 0x30000013ff087230 */ /* 0x000fe40000004100 */
[----:B------:R-:W-:Y:S01]  /*0470*/  FADD R19, R24, R11 ;  /* 0x0000000b18137221 */ /* 0x000fe20000000000 */
[----:B------:R-:W-:-:S02]  /*0480*/  ISETP.GE.U32.AND.EX P0, PT, R20, RZ, PT, P0 ;  /* 0x000000ff1400720c */ /* 0x000fc40003f06100 */
[----:B-1----:R-:W-:Y:S01]  /*0490*/  IADD3 R22, P1, R22, 0x400, RZ ;  /* 0x0000040016167810 */ /* 0x002fe20007f3e0ff */
[----:B------:R-:W-:-:S04]  /*04a0*/  FADD R24, R8, R9 ;  /* 0x0000000908187221 */ /* 0x000fc80000000000 */
[----:B------:R-:W-:Y:S02]  /*04b0*/  IMAD.X R23, RZ, RZ, R23, P1 ;  /* 0x000000ffff177224 */ /* 0x000fe400008e0617 */
[----:B--2---:R-:W-:-:S05]  /*04c0*/  HADD2.F32 R26, -RZ, R10.H0_H0 ;  /* 0x2000000aff1a7230 */ /* 0x004fca0000004100 */
[----:B------:R-:W-:Y:S01]  /*04d0*/  STS [R3], R26 ;  /* 0x0000001a03007388 */ /* 0x000fe20000000800 */
[----:B------:R-:W-:Y:S06]  /*04e0*/  BAR.SYNC.DEFER_BLOCKING 0x0 ;  /* 0x0000000000007b1d */ /* 0x000fec0000010000 */
[----:B------:R-:W1:Y:S02]  /*04f0*/  LDS.128 R8, [R0] ;  /* 0x0000000000087984 */ /* 0x000e640000000c00 */
[----:B-1----:R-:W-:Y:S01]  /*0500*/  FMUL R18, R18, R9 ;  /* 0x0000000912127220 */ /* 0x002fe20000400000 */
[----:B------:R-:W-:Y:S01]  /*0510*/  FMUL R27, R27, R8 ;  /* 0x000000081b1b7220 */ /* 0x000fe20000400000 */
[----:B-----5:R-:W-:-:S02]  /*0520*/  HADD2.F32 R9, -RZ, R17.H1_H1 ;  /* 0x30000011ff097230 */ /* 0x020fc40000004100 */
[----:B------:R-:W-:Y:S01]  /*0530*/  FMUL R11, R24, R11 ;  /* 0x0000000b180b7220 */ /* 0x000fe20000400000 */
[----:B------:R-:W-:Y:S02]  /*0540*/  HADD2.F32 R8, -RZ, R17.H0_H0 ;  /* 0x20000011ff087230 */ /* 0x000fe40000004100 */
[----:B------:R-:W-:Y:S01]  /*0550*/  FMUL R10, R19, R10 ;  /* 0x0000000a130a7220 */ /* 0x000fe20000400000 */
[----:B------:R-:W-:Y:S02]  /*0560*/  HADD2.F32 R17, -RZ, R16.H1_H1 ;  /* 0x30000010ff117230 */ /* 0x000fe40000004100 */
[----:B------:R-:W-:Y:S01]  /*0570*/  @!P4 FFMA R14, R9, R11, R14 ;  /* 0x0000000b090ec223 */ /* 0x000fe2000000000e */
[----:B------:R-:W-:Y:S02]  /*0580*/  HADD2.F32 R16, -RZ, R16.H0_H0 ;  /* 0x20000010ff107230 */ /* 0x000fe40000004100 */
[----:B------:R-:W-:Y:S01]  /*0590*/  @!P4 FFMA R21, R8, R10, R21 ;  /* 0x0000000a0815c223 */ /* 0x000fe20000000015 */
[----:B------:R-:W-:-:S02]  /*05a0*/  @!P4 FFMA R6, R17, R18, R6 ;  /* 0x000000121106c223 */ /* 0x000fc40000000006 */
[----:B------:R-:W-:Y:S01]  /*05b0*/  @!P4 FFMA R25, R16, R27, R25 ;  /* 0x0000001b1019c223 */ /* 0x000fe20000000019 */
[----:B------:R-:W-:Y:S06]  /*05c0*/  @!P0 BRA `(.L_x_0) ;  /* 0xfffffffc00088947 */ /* 0x000fec000383ffff */
[----:B------:R-:W-:Y:S01]  /*05d0*/  FADD R6, R25, R6 ;  /* 0x0000000619067221 */ /* 0x000fe20000000000 */
[----:B------:R-:W1:Y:S01]  /*05e0*/  S2R R16, SR_TID.X ;  /* 0x0000000000107919 */ /* 0x000e620000002100 */
[----:B------:R-:W2:Y:S01]  /*05f0*/  S2UR UR4, SR_CgaCtaId ;  /* 0x00000000000479c3 */ /* 0x000ea20000008800 */
[----:B------:R-:W-:Y:S01]  /*0600*/  UMOV UR5, 0x400 ;  /* 0x0000040000057882 */ /* 0x000fe20000000000 */
[----:B------:R-:W-:-:S06]  /*0610*/  FADD R21, R21, R6 ;  /* 0x0000000615157221 */ /* 0x000fcc0000000000 */
[----:B------:R-:W-:Y:S01]  /*0620*/  BAR.SYNC.DEFER_BLOCKING 0x0 ;  /* 0x0000000000007b1d */ /* 0x000fe20000010000 */
[----:B------:R-:W-:Y:S01]  /*0630*/  CS2R R18, SRZ ;  /* 0x0000000000127805 */ /* 0x000fe2000001ff00 */
[----:B------:R-:W-:-:S05]  /*0640*/  FADD R21, R14, R21 ;  /* 0x000000150e157221 */ /* 0x000fca0000000000 */
[----:B------:R-:W3:Y:S01]  /*0650*/  SHFL.BFLY PT, R6, R21, 0x10, 0x1f ;  /* 0x0e001f0015067f89 */ /* 0x000ee200000e0000 */
[----:B--2---:R-:W-:-:S03]  /*0660*/  UPRMT UR4, UR4, 0x654, UR5 ;  /* 0x0000065404047896 */ /* 0x004fc60008000005 */
[----:B------:R-:W-:Y:S02]  /*0670*/  ULDC UR5, c[0x0][0x258] ;  /* 0x0000960000057ab9 */ /* 0x000fe40000000800 */
[----:B------:R-:W-:Y:S02]  /*0680*/  ISETP.GE.AND P2, PT, R12, UR5, PT ;  /* 0x000000050c007c0c */ /* 0x000fe4000bf46270 */
[----:B-1----:R-:W-:Y:S02]  /*0690*/  SHF.R.U32.HI R15, RZ, 0x7, R16 ;  /* 0x00000007ff0f7819 */ /* 0x002fe40000011610 */
[C---:B------:R-:W-:Y:S01]  /*06a0*/  LOP3.LUT P0, RZ, R16.reuse, 0x1f, RZ, 0xc0, !PT ;  /* 0x0000001f10ff7812 */ /* 0x040fe2000780c0ff */
[----:B---3--:R-:W-:Y:S01]  /*06b0*/  FADD R6, R21, R6 ;  /* 0x0000000615067221 */ /* 0x008fe20000000000 */
[C---:B------:R-:W-:Y:S01]  /*06c0*/  ISETP.GE.AND P1, PT, R16.reuse, 0x10, PT ;  /* 0x000000101000780c */ /* 0x040fe20003f26270 */
[----:B------:R-:W1:Y:S01]  /*06d0*/  LDC.64 R20, c[0x0][0x238] ;  /* 0x00008e00ff147b82 */ /* 0x000e620000000a00 */
[----:B------:R-:W-:-:S02]  /*06e0*/  SHF.L.U32 R27, R16, 0x2, RZ ;  /* 0x00000002101b7819 */ /* 0x000fc400000006ff */
[----:B------:R-:W2:Y:S01]  /*06f0*/  SHFL.BFLY PT, R9, R6, 0x8, 0x1f ;  /* 0x0d001f0006097f89 */ /* 0x000ea200000e0000 */
[C---:B------:R-:W-:Y:S02]  /*0700*/  VIADD R24, R7.reuse, 0x2 ;  /* 0x0000000207187836 */ /* 0x040fe40000000000 */
[----:B-1----:R-:W-:-:S04]  /*0710*/  IMAD.WIDE R22, R7, 0x8, R20 ;  /* 0x0000000807167825 */ /* 0x002fc800078e0214 */
[----:B--2---:R-:W-:Y:S01]  /*0720*/  FADD R9, R6, R9 ;  /* 0x0000000906097221 */ /* 0x004fe20000000000 */
[----:B------:R-:W-:-:S04]  /*0730*/  SGXT.U32 R6, R15, 0x2 ;  /* 0x000000020f06781a */ /* 0x000fc80000000000 */
[----:B------:R-:W1:Y:S01]  /*0740*/  SHFL.BFLY PT, R10, R9, 0x4, 0x1f ;  /* 0x0c801f00090a7f89 */ /* 0x000e6200000e0000 */
[----:B------:R-:W-:Y:S01]  /*0750*/  SHF.L.U32 R25, R6, 0x4, RZ ;  /* 0x0000000406197819 */ /* 0x000fe200000006ff */
[----:B-1----:R-:W-:-:S05]  /*0760*/  FADD R10, R9, R10 ;  /* 0x0000000a090a7221 */ /* 0x002fca0000000000 */
[----:B------:R-:W1:Y:S02]  /*0770*/  SHFL.BFLY PT, R11, R10, 0x2, 0x1f ;  /* 0x0c401f000a0b7f89 */ /* 0x000e6400000e0000 */
[----:B-1----:R-:W-:Y:S01]  /*0780*/  FADD R11, R10, R11 ;  /* 0x0000000b0a0b7221 */ /* 0x002fe20000000000 */
[----:B------:R-:W-:-:S04]  /*0790*/  SHF.R.U32.HI R10, RZ, 0x3, R16 ;  /* 0x00000003ff0a7819 */ /* 0x000fc80000011610 */
[----:B------:R-:W1:Y:S01]  /*07a0*/  SHFL.BFLY PT, R14, R11, 0x1, 0x1f ;  /* 0x0c201f000b0e7f89 */ /* 0x000e6200000e0000 */
[----:B------:R-:W-:Y:S01]  /*07b0*/  LOP3.LUT R10, R25, 0xc, R10, 0xf8, !PT ;  /* 0x0000000c190a7812 */ /* 0x000fe200078ef80a */
[----:B-1----:R-:W-:-:S05]  /*07c0*/  FADD R15, R11, R14 ;  /* 0x0000000e0b0f7221 */ /* 0x002fca0000000000 */
[----:B------:R-:W-:Y:S01]  /*07d0*/  @!P0 STS [R10+UR4], R15 ;  /* 0x0000000f0a008988 */ /* 0x000fe20008000804 */
[----:B------:R-:W-:Y:S01]  /*07e0*/  BAR.SYNC.DEFER_BLOCKING 0x0 ;  /* 0x0000000000007b1d */ /* 0x000fe20000010000 */
[----:B------:R-:W-:-:S04]  /*07f0*/  LOP3.LUT P0, RZ, R16, 0x3, RZ, 0xc0, !PT ;  /* 0x0000000310ff7812 */ /* 0x000fc8000780c0ff */
[----:B------:R-:W-:-:S03]  /*0800*/  ISETP.LT.AND P0, PT, R16, 0x10, !P0 ;  /* 0x000000101000780c */ /* 0x000fc60004701270 */
[----:B------:R-:W1:Y:S01]  /*0810*/  LDC.64 R16, c[0x0][0x248] ;  /* 0x00009200ff107b82 */ /* 0x000e620000000a00 */
[----:B------:R-:W2:Y:S01]  /*0820*/  @!P1 LDS R8, [R27+UR4] ;  /* 0x000000041b089984 */ /* 0x000ea20008000800 */
[----:B------:R-:W-:-:S03]  /*0830*/  ISETP.GE.AND P1, PT, R7, UR5, PT ;  /* 0x0000000507007c0c */ /* 0x000fc6000bf26270 */
[----:B--2---:R-:W2:Y:S02]  /*0840*/  SHFL.BFLY PT, R9, R8, 0x2, 0x1f ;  /* 0x0c401f0008097f89 */ /* 0x004ea400000e0000 */
[----:B--2---:R-:W-:-:S05]  /*0850*/  FADD R9, R8, R9 ;  /* 0x0000000908097221 */ /* 0x004fca0000000000 */
[----:B------:R-:W2:Y:S02]  /*0860*/  SHFL.BFLY PT, R14, R9, 0x1, 0x1f ;  /* 0x0c201f00090e7f89 */ /* 0x000ea400000e0000 */
[----:B--2---:R-:W-:-:S05]  /*0870*/  FADD R26, R9, R14 ;  /* 0x0000000e091a7221 */ /* 0x004fca0000000000 */
[----:B------:R2:W-:Y:S01]  /*0880*/  @P0 STS [R27+UR4], R26 ;  /* 0x0000001a1b000988 */ /* 0x0005e20008000804 */
[----:B------:R-:W-:Y:S01]  /*0890*/  BAR.SYNC.DEFER_BLOCKING 0x0 ;  /* 0x0000000000007b1d */ /* 0x000fe20000010000 */
[----:B------:R-:W-:Y:S02]  /*08a0*/  CS2R R8, SRZ ;  /* 0x0000000000087805 */ /* 0x000fe4000001ff00 */
[----:B------:R-:W-:Y:S02]  /*08b0*/  ISETP.GE.AND P0, PT, R24, UR5, PT ;  /* 0x0000000518007c0c */ /* 0x000fe4000bf06270 */
[----:B------:R-:W-:Y:S01]  /*08c0*/  CS2R R10, SRZ ;  /* 0x00000000000a7805 */ /* 0x000fe2000001ff00 */
[----:B------:R-:W3:Y:S04]  /*08d0*/  @!P1 LDG.E.EL.64 R18, desc[UR6][R22.64] ;  /* 0x0000000616129981 */ /* 0x000ee8000c2e1b00 */
[----:B------:R-:W4:Y:S01]  /*08e0*/  @!P2 LDG.E.EL.64 R8, desc[UR6][R22.64+0x8] ;  /* 0x000008061608a981 */ /* 0x000f22000c2e1b00 */
[----:B------:R-:W-:-:S02]  /*08f0*/  ISETP.GE.AND P1, PT, R13, UR5, PT ;  /* 0x000000050d007c0c */ /* 0x000fc4000bf26270 */
[----:B------:R-:W-:-:S03]  /*0900*/  CS2R R14, SRZ ;  /* 0x00000000000e7805 */ /* 0x000fc6000001ff00 */
[----:B------:R-:W5:Y:S01]  /*0910*/  @!P0 LDG.E.EL.64 R10, desc[UR6][R22.64+0x10] ;  /* 0x00001006160a8981 */ /* 0x000f62000c2e1b00 */
[----:B------:R-:W-:Y:S02]  /*0920*/  LOP3.LUT R29, R6, R7, RZ, 0xfc, !PT ;  /* 0x00000007061d7212 */ /* 0x000fe400078efcff */
[----:B--2---:R-:W-:Y:S01]  /*0930*/  CS2R R26, SRZ ;  /* 0x00000000001a7805 */ /* 0x004fe2000001ff00 */
[----:B------:R-:W2:Y:S02]  /*0940*/  LDS R25, [R25+UR4] ;  /* 0x0000000419197984 */ /* 0x000ea40008000800 */
[C---:B------:R-:W-:Y:S01]  /*0950*/  IMAD.WIDE R20, R29.reuse, 0x8, R20 ;  /* 0x000000081d147825 */ /* 0x040fe200078e0214 */
[----:B------:R-:W-:Y:S01]  /*0960*/  HFMA2.MMA R6, -RZ, RZ, 0, 0 ;  /* 0x00000000ff067435 */ /* 0x000fe200000001ff */
[----:B------:R1:W5:Y:S04]  /*0970*/  @!P1 LDG.E.EL.64 R14, desc[UR6][R22.64+0x18] ;  /* 0x00001806160e9981 */ /* 0x000368000c2e1b00 */
[----:B------:R4:W5:Y:S01]  /*0980*/  @!P4 LDG.E.EL.64 R26, desc[UR6][R20.64] ;  /* 0x00000006141ac981 */ /* 0x000962000c2e1b00 */
[----:B-1----:R-:W-:-:S05]  /*0990*/  IMAD.WIDE R16, R29, 0x4, R16 ;  /* 0x000000041d107825 */ /* 0x002fca00078e0210 */
[----:B------:R1:W5:Y:S01]  /*09a0*/  @!P4 LDG.E.EL R6, desc[UR6][R16.64] ;  /* 0x000000061006c981 */ /* 0x000362000c2e1900 */
[----:B------:R-:W-:Y:S01]  /*09b0*/  MOV R23, RZ ;  /* 0x000000ff00177202 */ /* 0x000fe20000000f00 */
[----:B--2---:R-:W-:Y:S01]  /*09c0*/  FMUL R25, R25, -0.5 ;  /* 0xbf00000019197820 */ /* 0x004fe20000400000 */
[----:B---3--:R-:W-:Y:S02]  /*09d0*/  IADD3 R29, P1, R18, 0x1f500, RZ ;  /* 0x0001f500121d7810 */ /* 0x008fe40007f3e0ff */
[----:B------:R-:W-:Y:S02]  /*09e0*/  ISETP.GE.AND P0, PT, R19, RZ, PT ;  /* 0x000000ff1300720c */ /* 0x000fe40003f06270 */
[----:B------:R-:W-:Y:S02]  /*09f0*/  IADD3.X R28, RZ, R19, RZ, P1, !PT ;  /* 0x00000013ff1c7210 */ /* 0x000fe40000ffe4ff */
[----:B------:R-:W-:Y:S02]  /*0a00*/  SEL R18, R29, R18, !P0 ;  /* 0x000000121d127207 */ /* 0x000fe40004000000 */
[----:B------:R-:W-:-:S02]  /*0a10*/  SEL R19, R28, R19, !P0 ;  /* 0x000000131c137207 */ /* 0x000fc40004000000 */
[----:B------:R-:W-:Y:S02]  /*0a20*/  ISETP.GT.U32.AND P0, PT, R18, 0x1f4ff, PT ;  /* 0x0001f4ff1200780c */ /* 0x000fe40003f04070 */
[----:B----4-:R-:W-:Y:S02]  /*0a30*/  IADD3 R21, P2, R8, 0x1f500, RZ ;  /* 0x0001f50008157810 */ /* 0x010fe40007f5e0ff */
[----:B------:R-:W-:Y:S02]  /*0a40*/  ISETP.GT.U32.AND.EX P0, PT, R19, RZ, PT, P0 ;  /* 0x000000ff1300720c */ /* 0x000fe40003f04100 */
[----:B------:R-:W-:Y:S01]  /*0a50*/  ISETP.GE.AND P1, PT, R9, RZ, PT ;  /* 0x000000ff0900720c */ /* 0x000fe20003f26270 */
[----:B-1----:R-:W-:Y:S01]  /*0a60*/  IMAD.X R17, RZ, RZ, R9, P2 ;  /* 0x000000ffff117224 */ /* 0x002fe200010e0609 */
[----:B------:R-:W-:Y:S02]  /*0a70*/  ISETP.LT.AND P0, PT, R7, UR5, P0 ;  /* 0x0000000507007c0c */ /* 0x000fe40008701270 */
[----:B------:R-:W1:Y:S01]  /*0a80*/  S2R R7, SR_TID.X ;  /* 0x0000000000077919 */ /* 0x000e620000002100 */
[----:B-----5:R-:W-:-:S02]  /*0a90*/  IADD3 RZ, P5, R10, 0x1f500, RZ ;  /* 0x0001f5000aff7810 */ /* 0x020fc40007fbe0ff */
[----:B------:R-:W-:Y:S02]  /*0aa0*/  SEL R16, R17, R9, !P1 ;  /* 0x0000000911107207 */ /* 0x000fe40004800000 */
[----:B------:R-:W-:Y:S01]  /*0ab0*/  ISETP.GE.AND P3, PT, R11, RZ, PT ;  /* 0x000000ff0b00720c */ /* 0x000fe20003f66270 */
[----:B------:R-:W-:Y:S01]  /*0ac0*/  IMAD.X R17, RZ, RZ, R11, P5 ;  /* 0x000000ffff117224 */ /* 0x000fe200028e060b */
[----:B------:R-:W-:Y:S02]  /*0ad0*/  IADD3 R9, R10, 0x1f500, RZ ;  /* 0x0001f5000a097810 */ /* 0x000fe40007ffe0ff */
[----:B------:R-:W-:Y:S02]  /*0ae0*/  IADD3 RZ, P6, R14, 0x1f500, RZ ;  /* 0x0001f5000eff7810 */ /* 0x000fe40007fde0ff */
[----:B------:R-:W-:Y:S02]  /*0af0*/  SEL R9, R9, R10, !P3 ;  /* 0x0000000a09097207 */ /* 0x000fe40005800000 */
[----:B------:R-:W-:-:S02]  /*0b00*/  SEL R10, R17, R11, !P3 ;  /* 0x0000000b110a7207 */ /* 0x000fc40005800000 */
[----:B------:R-:W-:Y:S02]  /*0b10*/  ISETP.GT.U32.AND P3, PT, R9, 0x1f4ff, PT ;  /* 0x0001f4ff0900780c */ /* 0x000fe40003f64070 */
[----:B------:R-:W-:Y:S02]  /*0b20*/  SEL R8, R21, R8, !P1 ;  /* 0x0000000815087207 */ /* 0x000fe40004800000 */
[----:B------:R-:W-:Y:S02]  /*0b30*/  SHF.L.U32 R9, R26, 0xc, RZ ;  /* 0x0000000c1a097819 */ /* 0x000fe400000006ff */
[----:B------:R-:W-:Y:S02]  /*0b40*/  ISETP.GE.AND P1, PT, R15, RZ, PT ;  /* 0x000000ff0f00720c */ /* 0x000fe40003f26270 */
[----:B------:R-:W-:Y:S02]  /*0b50*/  IADD3 R19, R14, 0x1f500, RZ ;  /* 0x0001f5000e137810 */ /* 0x000fe40007ffe0ff */
[----:B------:R-:W-:-:S02]  /*0b60*/  IADD3.X R21, RZ, R15, RZ, P6, !PT ;  /* 0x0000000fff157210 */ /* 0x000fc400037fe4ff */
[----:B------:R-:W-:Y:S02]  /*0b70*/  ISETP.GT.U32.AND P2, PT, R8, 0x1f4ff, PT ;  /* 0x0001f4ff0800780c */ /* 0x000fe40003f44070 */
[----:B------:R-:W-:Y:S02]  /*0b80*/  ISETP.GE.AND P5, PT, R27, RZ, PT ;  /* 0x000000ff1b00720c */ /* 0x000fe40003fa6270 */
[----:B------:R-:W-:Y:S02]  /*0b90*/  IADD3 R22, P6, R9, 0x1f500000, RZ ;  /* 0x1f50000009167810 */ /* 0x000fe40007fde0ff */
[----:B------:R-:W-:Y:S02]  /*0ba0*/  SEL R8, R19, R14, !P1 ;  /* 0x0000000e13087207 */ /* 0x000fe40004800000 */
[----:B------:R-:W-:Y:S02]  /*0bb0*/  SEL R14, R21, R15, !P1 ;  /* 0x0000000f150e7207 */ /* 0x000fe40004800000 */
[----:B------:R-:W-:Y:S01]  /*0bc0*/  SEL R22, R22, R9, !P5 ;  /* 0x0000000916167207 */ /* 0x000fe20006800000 */
[----:B------:R-:W-:Y:S01]  /*0bd0*/  FMUL R9, R6, R6 ;  /* 0x0000000606097220 */ /* 0x000fe20000400000 */
[----:B------:R-:W-:-:S02]  /*0be0*/  ISETP.GT.U32.AND P1, PT, R8, 0x1f4ff, PT ;  /* 0x0001f4ff0800780c */ /* 0x000fc40003f24070 */
[----:B------:R-:W-:Y:S01]  /*0bf0*/  ISETP.GT.U32.AND.EX P2, PT, R16, RZ, PT, P2 ;  /* 0x000000ff1000720c */ /* 0x000fe20003f44120 */
[----:B------:R-:W-:Y:S01]  /*0c00*/  FMUL R8, R9, R6 ;  /* 0x0000000609087220 */ /* 0x000fe20000400000 */
[----:B------:R-:W-:Y:S02]  /*0c10*/  ISETP.GT.U32.AND.EX P3, PT, R10, RZ, PT, P3 ;  /* 0x000000ff0a00720c */ /* 0x000fe40003f64130 */
[----:B------:R-:W-:Y:S01]  /*0c20*/  SHF.L.U64.HI R10, R26, 0xc, R27 ;  /* 0x0000000c1a0a7819 */ /* 0x000fe2000001021b */
[----:B------:R-:W-:Y:S01]  /*0c30*/  FMUL R25, R25, R8 ;  /* 0x0000000819197220 */ /* 0x000fe20000400000 */
[----:B------:R-:W-:Y:S02]  /*0c40*/  ISETP.GT.U32.AND.EX P1, PT, R14, RZ, PT, P1 ;  /* 0x000000ff0e00720c */ /* 0x000fe40003f24110 */
[----:B------:R-:W-:Y:S01]  /*0c50*/  ISETP.LT.AND P2, PT, R12, UR5, P2 ;  /* 0x000000050c007c0c */ /* 0x000fe20009741270 */
[----:B------:R-:W-:Y:S01]  /*0c60*/  IMAD.X R9, RZ, RZ, R10, P6 ;  /* 0x000000ffff097224 */ /* 0x000fe200030e060a */
[----:B------:R-:W-:Y:S01]  /*0c70*/  ISETP.LT.AND P3, PT, R24, UR5, P3 ;  /* 0x0000000518007c0c */ /* 0x000fe20009f61270 */
[----:B------:R-:W-:Y:S01]  /*0c80*/  IMAD.MOV.U32 R24, RZ, RZ, RZ ;  /* 0x000000ffff187224 */ /* 0x000fe200078e00ff */
[----:B------:R-:W-:Y:S01]  /*0c90*/  ISETP.LT.AND P1, PT, R13, UR5, P1 ;  /* 0x000000050d007c0c */ /* 0x000fe20008f21270 */
[----:B------:R-:W-:Y:S01]  /*0ca0*/  FMUL R25, R25, 0.000244140625 ;  /* 0x3980000019197820 */ /* 0x000fe20000400000 */
[----:B------:R-:W-:Y:S01]  /*0cb0*/  PLOP3.LUT P0, PT, P0, P2, PT, 0xa8, 0x0 ;  /* 0x000000000000781c */ /* 0x000fe20000705570 */
[----:B------:R-:W-:Y:S01]  /*0cc0*/  ULDC.64 UR4, c[0x0][0x250] ;  /* 0x0000940000047ab9 */ /* 0x000fe20000000a00 */
[----:B-1----:R-:W-:-:S02]  /*0cd0*/  SHF.L.U32 R11, R7, 0x2, RZ ;  /* 0x00000002070b7819 */ /* 0x002fc400000006ff */
[----:B------:R-:W-:Y:S02]  /*0ce0*/  PLOP3.LUT P1, PT, P0, P3, P1, 0xfe, 0x0 ;  /* 0x000000000000781c */ /* 0x000fe40000727f16 */
[----:B------:R-:W-:Y:S02]  /*0cf0*/  SEL R7, R9, R10, !P5 ;  /* 0x0000000a09077207 */ /* 0x000fe40006800000 */
[----:B------:R-:W-:-:S09]  /*0d00*/  LOP3.LUT R22, R22, 0x1fc, R11, 0xf8, !PT ;  /* 0x000001fc16167812 */ /* 0x000fd200078ef80b */
.L_x_4:
[----:B-1----:R-:W1:Y:S01]  /*0d10*/  LDC.64 R18, c[0x0][0x240] ;  /* 0x00009000ff127b82 */ /* 0x002e620000000a00 */
[----:B------:R-:W-:Y:S02]  /*0d20*/  LOP3.LUT R21, R2, R23, RZ, 0xfc, !PT ;  /* 0x0000001702157212 */ /* 0x000fe400078efcff */
[----:B------:R-:W-:-:S05]  /*0d30*/  CS2R R12, SRZ ;  /* 0x00000000000c7805 */ /* 0x000fca000001ff00 */
[----:B------:R-:W2:Y:S08]  /*0d40*/  LDC.64 R16, c[0x0][0x210] ;  /* 0x00008400ff107b82 */ /* 0x000eb00000000a00 */
[----:B------:R-:W3:Y:S08]  /*0d50*/  LDC.64 R28, c[0x0][0x218] ;  /* 0x00008600ff1c7b82 */ /* 0x000ef00000000a00 */
[----:B------:R-:W4:Y:S01]  /*0d60*/  LDC.64 R10, c[0x0][0x220] ;  /* 0x00008800ff0a7b82 */ /* 0x000f220000000a00 */
[----:B-1----:R-:W-:-:S07]  /*0d70*/  IMAD.WIDE R18, R21, 0x2, R18 ;  /* 0x0000000215127825 */ /* 0x002fce00078e0212 */
[----:B------:R-:W1:Y:S01]  /*0d80*/  LDC.64 R8, c[0x0][0x230] ;  /* 0x00008c00ff087b82 */ /* 0x000e620000000a00 */
[C---:B--2---:R-:W-:Y:S01]  /*0d90*/  IMAD.WIDE R16, R21.reuse, 0x2, R16 ;  /* 0x0000000215107825 */ /* 0x044fe200078e0210 */
[----:B------:R-:W-:Y:S01]  /*0da0*/  CS2R R14, SRZ ;  /* 0x00000000000e7805 */ /* 0x000fe2000001ff00 */
[----:B------:R-:W5:Y:S02]  /*0db0*/  @!P4 LDG.E.EF.64 R12, desc[UR6][R18.64] ;  /* 0x00000006120cc981 */ /* 0x000f64000c0e1b00 */
[----:B---3--:R-:W-:-:S03]  /*0dc0*/  IMAD.WIDE R28, R21, 0x2, R28 ;  /* 0x00000002151c7825 */ /* 0x008fc600078e021c */
[----:B------:R2:W5:Y:S01]  /*0dd0*/  @!P4 LDG.E.EF.64 R14, desc[UR6][R16.64] ;  /* 0x00000006100ec981 */ /* 0x000562000c0e1b00 */
[----:B----4-:R-:W-:-:S04]  /*0de0*/  IMAD.WIDE R10, R21, 0x2, R10 ;  /* 0x00000002150a7825 */ /* 0x010fc800078e020a */
[----:B-1----:R-:W-:Y:S01]  /*0df0*/  IMAD.WIDE R8, R21, 0x2, R8 ;  /* 0x0000000215087825 */ /* 0x002fe200078e0208 */
[----:B------:R-:W-:Y:S02]  /*0e00*/  CS2R R20, SRZ ;  /* 0x0000000000147805 */ /* 0x000fe4000001ff00 */
[----:B--2---:R-:W-:-:S04]  /*0e10*/  CS2R R16, SRZ ;  /* 0x0000000000107805 */ /* 0x004fc8000001ff00 */
[----:B------:R-:W5:Y:S01]  /*0e20*/  @!P4 LDG.E.EF.64 R20, desc[UR6][R8.64] ;  /* 0x000000060814c981 */ /* 0x000f62000c0e1b00 */
[----:B------:R-:W-:-:S03]  /*0e30*/  CS2R R18, SRZ ;  /* 0x0000000000127805 */ /* 0x000fc6000001ff00 */
[----:B------:R1:W5:Y:S04]  /*0e40*/  @!P4 LDG.E.EF.64 R16, desc[UR6][R28.64] ;  /* 0x000000061c10c981 */ /* 0x000368000c0e1b00 */
[----:B------:R2:W5:Y:S04]  /*0e50*/  @!P4 LDG.E.EF.64 R18, desc[UR6][R10.64] ;  /* 0x000000060a12c981 */ /* 0x000568000c0e1b00 */
[----:B------:R-:W1:Y:S01]  /*0e60*/  LDG.E.EL.U16 R8, desc[UR6][R4.64] ;  /* 0x0000000604087981 */ /* 0x000e62000c2e1500 */
[----:B------:R-:W-:Y:S01]  /*0e70*/  BAR.SYNC.DEFER_BLOCKING 0x0 ;  /* 0x0000000000007b1d */ /* 0x000fe20000010000 */
[----:B-1----:R-:W-:-:S05]  /*0e80*/  HADD2.F32 R28, -RZ, R8.H0_H0 ;  /* 0x20000008ff1c7230 */ /* 0x002fca0000004100 */
[----:B------:R2:W-:Y:S02]  /*0e90*/  STS [R3], R28 ;  /* 0x0000001c03007388 */ /* 0x0005e40000000800 */
[----:B------:R-:W-:Y:S06]  /*0ea0*/  BAR.SYNC.DEFER_BLOCKING 0x0 ;  /* 0x0000000000007b1d */ /* 0x000fec0000010000 */
[----:B--2---:R-:W-:Y:S05]  /*0eb0*/  @P1 BRA `(.L_x_1) ;  /* 0x0000000400241947 */ /* 0x004fea0003800000 */
[----:B-----5:R-:W-:Y:S01]  /*0ec0*/  HADD2.F32 R8, -RZ, R15.H1_H1 ;  /* 0x3000000fff087230 */ /* 0x020fe20000004100 */
[----:B------:R-:W-:Y:S01]  /*0ed0*/  ISETP.NE.U32.AND P0, PT, R26, -0x1, PT ;  /* 0xffffffff1a00780c */ /* 0x000fe20003f05070 */
[----:B------:R-:W-:Y:S02]  /*0ee0*/  HADD2.F32 R15, -RZ, R15.H0_H0 ;  /* 0x2000000fff0f7230 */ /* 0x000fe40000004100 */
[----:B------:R-:W-:Y:S01]  /*0ef0*/  HADD2.F32 R9, -RZ, R17.H1_H1 ;  /* 0x30000011ff097230 */ /* 0x000fe20000004100 */
[----:B------:R-:W-:Y:S01]  /*0f00*/  ISETP.NE.AND.EX P0, PT, R27, -0x1, PT, P0 ;  /* 0xffffffff1b00780c */ /* 0x000fe20003f05300 */
[----:B------:R-:W-:Y:S02]  /*0f10*/  HADD2.F32 R10, -RZ, R17.H0_H0 ;  /* 0x20000011ff0a7230 */ /* 0x000fe40000004100 */
[----:B------:R-:W-:Y:S02]  /*0f20*/  HADD2.F32 R17, -RZ, R21.H1_H1 ;  /* 0x30000015ff117230 */ /* 0x000fe40000004100 */
[----:B------:R-:W-:Y:S01]  /*0f30*/  FADD R8, R8, R9 ;  /* 0x0000000908087221 */ /* 0x000fe20000000000 */
[----:B------:R-:W-:-:S02]  /*0f40*/  HADD2.F32 R9, -RZ, R19.H1_H1 ;  /* 0x30000013ff097230 */ /* 0x000fc40000004100 */
[----:B------:R-:W-:Y:S01]  /*0f50*/  FADD R15, R15, R10 ;  /* 0x0000000a0f0f7221 */ /* 0x000fe20000000000 */
[----:B------:R-:W-:Y:S02]  /*0f60*/  HADD2.F32 R10, -RZ, R19.H0_H0 ;  /* 0x20000013ff0a7230 */ /* 0x000fe40000004100 */
[----:B------:R-:W-:Y:S01]  /*0f70*/  FADD R17, R17, R17 ;  /* 0x0000001111117221 */ /* 0x000fe20000000000 */
[----:B------:R-:W-:Y:S02]  /*0f80*/  HADD2.F32 R21, -RZ, R21.H0_H0 ;  /* 0x20000015ff157230 */ /* 0x000fe40000004100 */
[----:B------:R-:W-:Y:S01]  /*0f90*/  FADD R28, R8, R9 ;  /* 0x00000009081c7221 */ /* 0x000fe20000000000 */
[----:B------:R-:W-:Y:S02]  /*0fa0*/  FADD R15, R15, R10 ;  /* 0x0000000a0f0f7221 */ /* 0x000fe40000000000 */
[----:B------:R-:W1:Y:S01]  /*0fb0*/  LDS.128 R8, [R0] ;  /* 0x0000000000087984 */ /* 0x000e620000000c00 */
[----:B------:R-:W-:Y:S01]  /*0fc0*/  FADD R21, R21, R21 ;  /* 0x0000001515157221 */ /* 0x000fe20000000000 */
[----:B-1----:R-:W-:Y:S01]  /*0fd0*/  FMUL R11, R28, R11 ;  /* 0x0000000b1c0b7220 */ /* 0x002fe20000400000 */
[----:B------:R-:W-:-:S03]  /*0fe0*/  FMUL R15, R10, R15 ;  /* 0x0000000f0a0f7220 */ /* 0x000fc60000400000 */
[----:B------:R-:W-:Y:S01]  /*0ff0*/  FMUL R28, R11, R6 ;  /* 0x000000060b1c7220 */ /* 0x000fe20000400000 */
[----:B------:R-:W-:-:S03]  /*1000*/  HADD2.F32 R11, -RZ, R14.H1_H1 ;  /* 0x3000000eff0b7230 */ /* 0x000fc60000004100 */
[----:B------:R-:W-:Y:S01]  /*1010*/  FFMA R10, R25, R17, R28 ;  /* 0x00000011190a7223 */ /* 0x000fe2000000001c */
[----:B------:R-:W-:Y:S02]  /*1020*/  HADD2.F32 R17, -RZ, R14.H0_H0 ;  /* 0x2000000eff117230 */ /* 0x000fe40000004100 */
[----:B------:R-:W-:Y:S02]  /*1030*/  HADD2.F32 R14, -RZ, R16.H1_H1 ;  /* 0x30000010ff0e7230 */ /* 0x000fe40000004100 */
[----:B------:R-:W-:-:S03]  /*1040*/  HADD2.F32 R16, -RZ, R16.H0_H0 ;  /* 0x20000010ff107230 */ /* 0x000fc60000004100 */
[----:B------:R-:W-:Y:S01]  /*1050*/  FADD R11, R11, R14 ;  /* 0x0000000e0b0b7221 */ /* 0x000fe20000000000 */
[----:B------:R-:W-:Y:S02]  /*1060*/  HADD2.F32 R14, -RZ, R18.H1_H1 ;  /* 0x30000012ff0e7230 */ /* 0x000fe40000004100 */
[----:B------:R-:W-:Y:S01]  /*1070*/  FADD R16, R17, R16 ;  /* 0x0000001011107221 */ /* 0x000fe20000000000 */
[----:B------:R-:W-:Y:S02]  /*1080*/  HADD2.F32 R17, -RZ, R18.H0_H0 ;  /* 0x20000012ff117230 */ /* 0x000fe40000004100 */
[----:B------:R-:W-:Y:S01]  /*1090*/  FADD R14, R11, R14 ;  /* 0x0000000e0b0e7221 */ /* 0x000fe20000000000 */
[----:B------:R-:W-:Y:S02]  /*10a0*/  HADD2.F32 R11, -RZ, R20.H1_H1 ;  /* 0x30000014ff0b7230 */ /* 0x000fe40000004100 */
[----:B------:R-:W-:Y:S01]  /*10b0*/  FADD R17, R16, R17 ;  /* 0x0000001110117221 */ /* 0x000fe20000000000 */
[----:B------:R-:W-:-:S02]  /*10c0*/  HADD2.F32 R20, -RZ, R20.H0_H0 ;  /* 0x20000014ff147230 */ /* 0x000fc40000004100 */
[----:B------:R-:W-:Y:S01]  /*10d0*/  FMUL R9, R9, R14 ;  /* 0x0000000e09097220 */ /* 0x000fe20000400000 */
[----:B------:R-:W-:Y:S01]  /*10e0*/  FMUL R17, R8, R17 ;  /* 0x0000001108117220 */ /* 0x000fe20000400000 */
[----:B------:R-:W-:Y:S02]  /*10f0*/  FADD R11, R11, R11 ;  /* 0x0000000b0b0b7221 */ /* 0x000fe40000000000 */
[-C--:B------:R-:W-:Y:S01]  /*1100*/  FMUL R14, R9, R6.reuse ;  /* 0x00000006090e7220 */ /* 0x080fe20000400000 */
[-C--:B------:R-:W-:Y:S01]  /*1110*/  FMUL R8, R15, R6.reuse ;  /* 0x000000060f087220 */ /* 0x080fe20000400000 */
[----:B------:R-:W-:Y:S01]  /*1120*/  FADD R15, R20, R20 ;  /* 0x00000014140f7221 */ /* 0x000fe20000000000 */
[----:B------:R-:W-:Y:S01]  /*1130*/  FMUL R16, R17, R6 ;  /* 0x0000000611107220 */ /* 0x000fe20000400000 */
[C---:B------:R-:W-:Y:S01]  /*1140*/  FFMA R11, R25.reuse, R11, R14 ;  /* 0x0000000b190b7223 */ /* 0x040fe2000000000e */
[----:B------:R-:W-:Y:S02]  /*1150*/  HADD2.F32 R9, -RZ, R13.H1_H1 ;  /* 0x3000000dff097230 */ /* 0x000fe40000004100 */
[----:B------:R-:W-:Y:S01]  /*1160*/  FFMA R8, R25, R21, R8 ;  /* 0x0000001519087223 */ /* 0x000fe20000000008 */
[----:B------:R-:W-:-:S02]  /*1170*/  HADD2.F32 R13, -RZ, R13.H0_H0 ;  /* 0x2000000dff0d7230 */ /* 0x000fc40000004100 */
[----:B------:R-:W-:Y:S01]  /*1180*/  FFMA R15, R25, R15, R16 ;  /* 0x0000000f190f7223 */ /* 0x000fe20000000010 */
[----:B------:R-:W-:Y:S02]  /*1190*/  HADD2.F32 R14, -RZ, R12.H1_H1 ;  /* 0x3000000cff0e7230 */ /* 0x000fe40000004100 */
[----:B------:R-:W-:Y:S01]  /*11a0*/  FADD R9, R10, R9 ;  /* 0x000000090a097221 */ /* 0x000fe20000000000 */
[----:B------:R-:W-:Y:S02]  /*11b0*/  HADD2.F32 R12, -RZ, R12.H0_H0 ;  /* 0x2000000cff0c7230 */ /* 0x000fe40000004100 */
[----:B------:R-:W-:Y:S01]  /*11c0*/  FADD R8, R8, R13 ;  /* 0x0000000d08087221 */ /* 0x000fe20000000000 */
[----:B------:R-:W-:Y:S01]  /*11d0*/  FADD R14, R11, R14 ;  /* 0x0000000e0b0e7221 */ /* 0x000fe20000000000 */
[----:B------:R-:W-:Y:S01]  /*11e0*/  FSEL R11, R9, RZ, P0 ;  /* 0x000000ff090b7208 */ /* 0x000fe20000000000 */
[----:B------:R-:W-:Y:S02]  /*11f0*/  FADD R12, R15, R12 ;  /* 0x0000000c0f0c7221 */ /* 0x000fe40000000000 */
[----:B------:R-:W-:-:S02]  /*1200*/  FSEL R10, R8, RZ, P0 ;  /* 0x000000ff080a7208 */ /* 0x000fc40000000000 */
[----:B------:R-:W-:Y:S02]  /*1210*/  FSEL R9, R14, RZ, P0 ;  /* 0x000000ff0e097208 */ /* 0x000fe40000000000 */
[----:B------:R-:W-:Y:S01]  /*1220*/  FSEL R8, R12, RZ, P0 ;  /* 0x000000ff0c087208 */ /* 0x000fe20000000000 */
[----:B------:R-:W-:Y:S06]  /*1230*/  BAR.SYNC.DEFER_BLOCKING 0x0 ;  /* 0x0000000000007b1d */ /* 0x000fec0000010000 */
[----:B------:R-:W-:Y:S05]  /*1240*/  @P4 BRA.U `(.L_x_2) ;  /* 0x0000000100204947 */ /* 0x000fea0003800000 */
[----:B------:R-:W-:Y:S01]  /*1250*/  LOP3.LUT R13, R22, R23, RZ, 0xfc, !PT ;  /* 0x00000017160d7212 */ /* 0x000fe200078efcff */
[----:B------:R-:W-:Y:S01]  /*1260*/  BSSY B0, `(.L_x_2) ;  /* 0x0000006000007945 */ /* 0x000fe20003800000 */
[----:B------:R-:W-:Y:S02]  /*1270*/  LOP3.LUT R14, R7, R24, RZ, 0xfc, !PT ;  /* 0x00000018070e7212 */ /* 0x000fe400078efcff */
[----:B------:R-:W-:-:S04]  /*1280*/  LEA R12, P0, R13, UR4, 0x2 ;  /* 0x000000040d0c7c11 */ /* 0x000fc8000f8010ff */
[----:B------:R-:W-:Y:S01]  /*1290*/  LEA.HI.X R13, R13, UR5, R14, 0x2, P0 ;  /* 0x000000050d0d7c11 */ /* 0x000fe200080f140e */
[----:B------:R-:W-:Y:S08]  /*12a0*/  @P4 BRA `(.L_x_3) ;  /* 0x0000000000044947 */ /* 0x000ff00003800000 */
[----:B------:R1:W-:Y:S02]  /*12b0*/  REDG.E.ADD.F32x4.FTZ.RN.STRONG.GPU desc[UR6][R12.64], R8 ;  /* 0x000000080c0079a6 */ /* 0x0003e4000c10f786 */
.L_x_3:
[----:B------:R-:W-:Y:S05]  /*12c0*/  BSYNC B0 ;  /* 0x0000000000007941 */ /* 0x000fea0003800000 */
.L_x_2:
[----:B------:R-:W-:Y:S02]  /*12d0*/  IADD3 R23, P0, R23, 0x200, RZ ;  /* 0x0000020017177810 */ /* 0x000fe40007f1e0ff */
[----:B------:R-:W-:Y:S02]  /*12e0*/  IADD3 R4, P2, R4, 0x400, RZ ;  /* 0x0000040004047810 */ /* 0x000fe40007f5e0ff */
[----:B------:R-:W-:Y:S02]  /*12f0*/  IADD3.X R24, RZ, R24, RZ, P0, !PT ;  /* 0x00000018ff187210 */ /* 0x000fe400007fe4ff */
[----:B------:R-:W-:Y:S02]  /*1300*/  ISETP.GE.U32.AND P0, PT, R23, 0x1000, PT ;  /* 0x000010001700780c */ /* 0x000fe40003f06070 */
[----:B------:R-:W-:Y:S02]  /*1310*/  IADD3.X R5, RZ, R5, RZ, P2, !PT ;  /* 0x00000005ff057210 */ /* 0x000fe400017fe4ff */
[----:B------:R-:W-:-:S13]  /*1320*/  ISETP.GE.U32.AND.EX P0, PT, R24, RZ, PT, P0 ;  /* 0x000000ff1800720c */ /* 0x000fda0003f06100 */
[----:B------:R-:W-:Y:S05]  /*1330*/  @!P0 BRA `(.L_x_4) ;  /* 0xfffffff800748947 */ /* 0x000fea000383ffff */
[----:B------:R-:W-:Y:S05]  /*1340*/  EXIT ;  /* 0x000000000000794d */ /* 0x000fea0003800000 */
.L_x_1:
[----:B------:R-:W-:Y:S01]  /*1350*/  MOV R0, 0x0 ;  /* 0x0000000000007802 */ /* 0x000fe20000000f00 */
[----:B------:R-:W-:Y:S01]  /*1360*/  ULDC.64 UR4, c[0x4][0x18] ;  /* 0x0100060000047ab9 */ /* 0x000fe20000000a00 */
[----:B------:R-:W-:Y:S01]  /*1370*/  ULDC.64 UR6, c[0x4][0x8] ;  /* 0x0100020000067ab9 */ /* 0x000fe20000000a00 */
[----:B------:R-:W-:Y:S01]  /*1380*/  MOV R4, UR4 ;  /* 0x0000000400047c02 */ /* 0x000fe20008000f00 */
[----:B------:R1:W2:Y:S01]  /*1390*/  LDC.64 R2, c[0x4][R0] ;  /* 0x0100000000027b82 */ /* 0x0002a20000000a00 */
[----:B------:R-:W-:Y:S01]  /*13a0*/  IMAD.U32 R5, RZ, RZ, UR5 ;  /* 0x00000005ff057e24 */ /* 0x000fe2000f8e00ff */
[----:B------:R-:W-:Y:S01]  /*13b0*/  ULDC.64 UR4, c[0x4][0x10] ;  /* 0x0100040000047ab9 */ /* 0x000fe20000000a00 */
[----:B------:R-:W-:Y:S01]  /*13c0*/  HFMA2.MMA R8, -RZ, RZ, 0, 5.4836273193359375e-06 ;  /* 0x0000005cff087435 */ /* 0x000fe200000001ff */
[----:B------:R-:W-:Y:S01]  /*13d0*/  MOV R6, UR4 ;  /* 0x0000000400067c02 */ /* 0x000fe20008000f00 */
[----:B-----5:R-:W-:Y:S01]  /*13e0*/  HFMA2.MMA R13, -RZ, RZ, 0, 0 ;  /* 0x00000000ff0d7435 */ /* 0x020fe200000001ff */
[----:B------:R-:W-:Y:S01]  /*13f0*/  MOV R7, UR5 ;  /* 0x0000000500077c02 */ /* 0x000fe20008000f00 */
[----:B------:R-:W-:Y:S01]  /*1400*/  IMAD.U32 R11, RZ, RZ, UR7 ;  /* 0x00000007ff0b7e24 */ /* 0x000fe2000f8e00ff */
[----:B-1----:R-:W-:-:S08]  /*1410*/  MOV R10, UR6 ;  /* 0x00000006000a7c02 */ /* 0x002fd00008000f00 */
[----:B------:R-:W-:Y:S02]  /*1420*/  LEPC R20, `(.L_x_5) ;  /* 0x000000002014794e */ /* 0x000fe40000000000 */
[----:B------:R-:W-:-:S07]  /*1430*/  MOV R12, 0x1 ;  /* 0x00000001000c7802 */ /* 0x000fce0000000f00 */
[----:B0-2---:R-:W-:Y:S05]  /*1440*/  CALL.ABS.NOINC R2 ;  /* 0x0000000002007343 */ /* 0x005fea0003c00000 */
.L_x_5:
[----:B------:R-:W-:Y:S05]  /*1450*/  BRA `(.L_x_5) ;  /* 0xfffffffc00fc7947 */ /* 0x000fea000383ffff */
.L_x_6:
[----:B------:R-:W-:-:S00]  /*1460*/  BRA `(.L_x_6) ;  /* 0xfffffffc00fc7947 */ /* 0x000fc0000383ffff */
[----:B------:R-:W-:-:S00]  /*1470*/  NOP ;  /* 0x0000000000007918 */ /* 0x000fc00000000000 */
        /* <DEDUP_REMOVED lines=8> */
.L_x_7:


//--------------------- .nv.global.init           --------------------------
	.section	.nv.global.init,"aw",@progbits
.nv.global.init:
	.type		assertFunc_0,@object
	.size		assertFunc_0,(assertMessage_0 - assertFunc_0)
assertFunc_0:
        /*0000*/ 	.byte	0x75, 0x6e, 0x6b, 0x6e, 0x6f, 0x77, 0x6e, 0x00
	.type		assertMessage_0,@object
	.size		assertMessage_0,(assertFile_0 - assertMessage_0)
assertMessage_0:
        /*0008*/ 	.byte	0x69, 0x6e, 0x64, 0x65, 0x78, 0x20, 0x6f, 0x75, 0x74, 0x20, 0x6f, 0x66, 0x20, 0x62, 0x6f, 0x75
        /*0018*/ 	.byte	0x6e, 0x64, 0x73, 0x3a, 0x20, 0x30, 0x20, 0x3c, 0x3d, 0x20, 0x74, 0x6d, 0x70, 0x34, 0x39, 0x20
        /*0028*/ 	.byte	0x3c, 0x20, 0x31, 0x32, 0x38, 0x32, 0x35, 0x36, 0x00
	.type		assertFile_0,@object
	.size		assertFile_0,(.L_1 - assertFile_0)
assertFile_0:
        /*0031*/ 	.byte	0x2e, 0x2f, 0x6c, 0x6f, 0x63, 0x61, 0x6c, 0x5f, 0x63, 0x61, 0x63, 0x68, 0x65, 0x2f, 0x37, 0x70
        /*0041*/ 	.byte	0x2f, 0x63, 0x37, 0x70, 0x62, 0x67, 0x33, 0x6c, 0x32, 0x70, 0x6b, 0x76, 0x71, 0x74, 0x65, 0x66
        /*0051*/ 	.byte	0x37, 0x6d, 0x6e, 0x70, 0x72, 0x72, 0x65, 0x70, 0x6f, 0x61, 0x74, 0x34, 0x71, 0x6c, 0x61, 0x78
        /*0061*/ 	.byte	0x66, 0x66, 0x69, 0x6d, 0x6b, 0x62, 0x6f, 0x32, 0x64, 0x67, 0x37, 0x74, 0x65, 0x35, 0x74, 0x72
        /*0071*/ 	.byte	0x74, 0x67, 0x6c, 0x6c, 0x6d, 0x2e, 0x70, 0x79, 0x00
.L_1:


//--------------------- .nv.shared.triton_red_fused__to_copy_add_div_embedding_dense_backward_mul_pow_sum_13 --------------------------
	.section	.nv.shared.triton_red_fused__to_copy_add_div_embedding_dense_backward_mul_pow_sum_13,"aw",@nobits
	.sectionflags	@""
	.align	16
	.zero		1024


//--------------------- .nv.constant0.triton_red_fused__to_copy_add_div_embedding_dense_backward_mul_pow_sum_13 --------------------------
	.section	.nv.constant0.triton_red_fused__to_copy_add_div_embedding_dense_backward_mul_pow_sum_13,"a",@progbits
	.sectionflags	@""
	.align	4
.nv.constant0.triton_red_fused__to_copy_add_div_embedding_dense_backward_mul_pow_sum_13:
	.zero		616


//--------------------- SYMBOLS --------------------------

	.type		__assertfail,@function
